//
// Generated by NVIDIA NVVM Compiler
//
// Compiler Build ID: CL-36424714
// Cuda compilation tools, release 13.0, V13.0.88
// Based on NVVM 20.0.0
//

.version 9.0
.target sm_100
.address_size 64

	// .globl	_Z12mandelKernelPimffffii

.visible .entry _Z12mandelKernelPimffffii(
	.param .u64 .ptr .align 1 _Z12mandelKernelPimffffii_param_0,
	.param .u64 _Z12mandelKernelPimffffii_param_1,
	.param .f32 _Z12mandelKernelPimffffii_param_2,
	.param .f32 _Z12mandelKernelPimffffii_param_3,
	.param .f32 _Z12mandelKernelPimffffii_param_4,
	.param .f32 _Z12mandelKernelPimffffii_param_5,
	.param .u32 _Z12mandelKernelPimffffii_param_6,
	.param .u32 _Z12mandelKernelPimffffii_param_7
)
{
	.reg .pred 	%p<6>;
	.reg .b32 	%r<25>;
	.reg .b32 	%f<33>;
	.reg .b64 	%rd<10>;

	ld.param.u64 	%rd3, [_Z12mandelKernelPimffffii_param_0];
	ld.param.u64 	%rd4, [_Z12mandelKernelPimffffii_param_1];
	ld.param.f32 	%f16, [_Z12mandelKernelPimffffii_param_2];
	ld.param.f32 	%f18, [_Z12mandelKernelPimffffii_param_3];
	ld.param.f32 	%f17, [_Z12mandelKernelPimffffii_param_4];
	ld.param.f32 	%f19, [_Z12mandelKernelPimffffii_param_5];
	ld.param.u32 	%r8, [_Z12mandelKernelPimffffii_param_7];
	cvta.to.global.u64 	%rd5, %rd3;
	mov.u32 	%r9, %ctaid.x;
	mov.u32 	%r10, %ntid.x;
	mov.u32 	%r11, %tid.x;
	mad.lo.s32 	%r12, %r9, %r10, %r11;
	shl.b32 	%r1, %r12, 1;
	mov.u32 	%r13, %ctaid.y;
	mov.u32 	%r14, %ntid.y;
	mov.u32 	%r15, %tid.y;
	mad.lo.s32 	%r16, %r13, %r14, %r15;
	cvt.rn.f32.u32 	%f20, %r16;
	fma.rn.f32 	%f1, %f19, %f20, %f18;
	setp.lt.s32 	%p1, %r8, 1;
	cvt.u64.u32 	%rd6, %r16;
	mad.lo.s64 	%rd1, %rd4, %rd6, %rd5;
	@%p1 bra 	$L__BB0_8;
	cvt.rn.f32.s32 	%f21, %r1;
	fma.rn.f32 	%f2, %f17, %f21, %f16;
	mov.b32 	%r21, 0;
	mov.f32 	%f29, %f1;
	mov.f32 	%f30, %f2;
$L__BB0_2:
	mul.f32 	%f5, %f30, %f30;
	mul.f32 	%f6, %f29, %f29;
	add.f32 	%f22, %f5, %f6;
	setp.gt.f32 	%p2, %f22, 0f40800000;
	mov.u32 	%r24, %r21;
	@%p2 bra 	$L__BB0_4;
	sub.f32 	%f23, %f5, %f6;
	add.f32 	%f24, %f30, %f30;
	add.f32 	%f30, %f2, %f23;
	fma.rn.f32 	%f29, %f24, %f29, %f1;
	add.s32 	%r21, %r21, 1;
	setp.eq.s32 	%p3, %r21, %r8;
	mov.u32 	%r24, %r8;
	@%p3 bra 	$L__BB0_4;
	bra.uni 	$L__BB0_2;
$L__BB0_4:
	mul.wide.s32 	%rd9, %r1, 4;
	add.s64 	%rd2, %rd1, %rd9;
	st.global.u32 	[%rd2], %r24;
	add.s32 	%r20, %r1, 1;
	cvt.rn.f32.s32 	%f25, %r20;
	fma.rn.f32 	%f15, %f17, %f25, %f16;
	mov.b32 	%r22, 0;
	mov.f32 	%f31, %f1;
	mov.f32 	%f32, %f15;
$L__BB0_5:
	mul.f32 	%f11, %f32, %f32;
	mul.f32 	%f12, %f31, %f31;
	add.f32 	%f26, %f11, %f12;
	setp.gt.f32 	%p4, %f26, 0f40800000;
	mov.u32 	%r23, %r22;
	@%p4 bra 	$L__BB0_7;
	sub.f32 	%f27, %f11, %f12;
	add.f32 	%f28, %f32, %f32;
	add.f32 	%f32, %f15, %f27;
	fma.rn.f32 	%f31, %f28, %f31, %f1;
	add.s32 	%r22, %r22, 1;
	setp.ne.s32 	%p5, %r22, %r8;
	mov.u32 	%r23, %r8;
	@%p5 bra 	$L__BB0_5;
$L__BB0_7:
	st.global.u32 	[%rd2+4], %r23;
	bra.uni 	$L__BB0_9;
$L__BB0_8:
	mul.wide.s32 	%rd7, %r1, 4;
	add.s64 	%rd8, %rd1, %rd7;
	mov.b32 	%r17, 0;
	st.global.u32 	[%rd8], %r17;
	st.global.u32 	[%rd8+4], %r17;
$L__BB0_9:
	ret;

}


// ===== COMPILED SASS (sm_100) =====

	.target	sm_100

	.elftype	@"ET_EXEC"


//--------------------- .note.nv.tkinfo           --------------------------
	.section	.note.nv.tkinfo,"",@"SHT_NOTE"
	.sectionflags	@"SHF_NOTE_NV_TKINFO"
	.tkinfo
        /*0018*/ 	.word	0x00000002
        /*0030*/ 	.string	""
        /*0030*/ 	.string	"ptxas"
        /*0030*/ 	.string	"Cuda compilation tools, release 13.0, V13.0.88"
        /*0030*/ 	.string	"Build cuda_13.0.r13.0/compiler.36424714_0"
        /*0030*/ 	.string	"-arch sm_100 -m 64 "



//--------------------- .note.nv.cuinfo           --------------------------
	.section	.note.nv.cuinfo,"",@"SHT_NOTE"
	.sectionflags	@"SHF_NOTE_NV_CUINFO"
        /*0018*/ 	.short	0x0002
        /*001a*/ 	.short	0x0064
        /*001c*/ 	.short	0x0082
	.zero		2


//--------------------- .nv.info                  --------------------------
	.section	.nv.info,"",@"SHT_CUDA_INFO"
	.align	4


	//----- nvinfo : EIATTR_REGCOUNT
	.align		4
        /*0000*/ 	.byte	0x04, 0x2f
        /*0002*/ 	.short	(.L_1 - .L_0)
	.align		4
.L_0:
        /*0004*/ 	.word	index@(_Z12mandelKernelPimffffii)
        /*0008*/ 	.word	0x00000010


	//----- nvinfo : EIATTR_FRAME_SIZE
	.align		4
.L_1:
        /*000c*/ 	.byte	0x04, 0x11
        /*000e*/ 	.short	(.L_3 - .L_2)
	.align		4
.L_2:
        /*0010*/ 	.word	index@(_Z12mandelKernelPimffffii)
        /*0014*/ 	.word	0x00000000


	//----- nvinfo : EIATTR_MIN_STACK_SIZE
	.align		4
.L_3:
        /*0018*/ 	.byte	0x04, 0x12
        /*001a*/ 	.short	(.L_5 - .L_4)
	.align		4
.L_4:
        /*001c*/ 	.word	index@(_Z12mandelKernelPimffffii)
        /*0020*/ 	.word	0x00000000
.L_5:


//--------------------- .nv.compat                --------------------------
	.section	.nv.compat,"",@"SHT_CUDA_COMPAT_INFO"
	.align	4
        /*0000*/ 	.byte	0x02, 0x09, 0x00, 0x00, 0x02, 0x02, 0x01, 0x00, 0x02, 0x05, 0x05, 0x00, 0x03, 0x07, 0x01, 0x01
        /*0010*/ 	.byte	0x02, 0x03, 0x00, 0x00, 0x02, 0x06, 0x01, 0x00, 0x04, 0x0b, 0x08, 0x00, 0x01, 0x00, 0x00, 0x00
        /*0020*/ 	.byte	0x00, 0x00, 0x00, 0x00


//--------------------- .nv.info._Z12mandelKernelPimffffii --------------------------
	.section	.nv.info._Z12mandelKernelPimffffii,"",@"SHT_CUDA_INFO"
	.sectionflags	@""
	.align	4


	//----- nvinfo : EIATTR_CUDA_API_VERSION
	.align		4
        /*0000*/ 	.byte	0x04, 0x37
        /*0002*/ 	.short	(.L_7 - .L_6)
.L_6:
        /*0004*/ 	.word	0x00000082


	//----- nvinfo : EIATTR_KPARAM_INFO
	.align		4
.L_7:
        /*0008*/ 	.byte	0x04, 0x17
        /*000a*/ 	.short	(.L_9 - .L_8)
.L_8:
        /*000c*/ 	.word	0x00000000
        /*0010*/ 	.short	0x0007
        /*0012*/ 	.short	0x0024
        /*0014*/ 	.byte	0x00, 0xf0, 0x11, 0x00


	//----- nvinfo : EIATTR_KPARAM_INFO
	.align		4
.L_9:
        /*0018*/ 	.byte	0x04, 0x17
        /*001a*/ 	.short	(.L_11 - .L_10)
.L_10:
        /*001c*/ 	.word	0x00000000
        /*0020*/ 	.short	0x0006
        /*0022*/ 	.short	0x0020
        /*0024*/ 	.byte	0x00, 0xf0, 0x11, 0x00


	//----- nvinfo : EIATTR_KPARAM_INFO
	.align		4
.L_11:
        /*0028*/ 	.byte	0x04, 0x17
        /*002a*/ 	.short	(.L_13 - .L_12)
.L_12:
        /*002c*/ 	.word	0x00000000
        /*0030*/ 	.short	0x0005
        /*0032*/ 	.short	0x001c
        /*0034*/ 	.byte	0x00, 0xf0, 0x11, 0x00


	//----- nvinfo : EIATTR_KPARAM_INFO
	.align		4
.L_13:
        /*0038*/ 	.byte	0x04, 0x17
        /*003a*/ 	.short	(.L_15 - .L_14)
.L_14:
        /*003c*/ 	.word	0x00000000
        /*0040*/ 	.short	0x0004
        /*0042*/ 	.short	0x0018
        /*0044*/ 	.byte	0x00, 0xf0, 0x11, 0x00


	//----- nvinfo : EIATTR_KPARAM_INFO
	.align		4
.L_15:
        /*0048*/ 	.byte	0x04, 0x17
        /*004a*/ 	.short	(.L_17 - .L_16)
.L_16:
        /*004c*/ 	.word	0x00000000
        /*0050*/ 	.short	0x0003
        /*0052*/ 	.short	0x0014
        /*0054*/ 	.byte	0x00, 0xf0, 0x11, 0x00


	//----- nvinfo : EIATTR_KPARAM_INFO
	.align		4
.L_17:
        /*0058*/ 	.byte	0x04, 0x17
        /*005a*/ 	.short	(.L_19 - .L_18)
.L_18:
        /*005c*/ 	.word	0x00000000
        /*0060*/ 	.short	0x0002
        /*0062*/ 	.short	0x0010
        /*0064*/ 	.byte	0x00, 0xf0, 0x11, 0x00


	//----- nvinfo : EIATTR_KPARAM_INFO
	.align		4
.L_19:
        /*0068*/ 	.byte	0x04, 0x17
        /*006a*/ 	.short	(.L_21 - .L_20)
.L_20:
        /*006c*/ 	.word	0x00000000
        /*0070*/ 	.short	0x0001
        /*0072*/ 	.short	0x0008
        /*0074*/ 	.byte	0x00, 0xf0, 0x21, 0x00


	//----- nvinfo : EIATTR_KPARAM_INFO
	.align		4
.L_21:
        /*0078*/ 	.byte	0x04, 0x17
        /*007a*/ 	.short	(.L_23 - .L_22)
.L_22:
        /*007c*/ 	.word	0x00000000
        /*0080*/ 	.short	0x0000
        /*0082*/ 	.short	0x0000
        /*0084*/ 	.byte	0x00, 0xf5, 0x21, 0x00


	//----- nvinfo : EIATTR_SPARSE_MMA_MASK
	.align		4
.L_23:
        /*0088*/ 	.byte	0x03, 0x50
        /*008a*/ 	.short	0x0000


	//----- nvinfo : EIATTR_MAXREG_COUNT
	.align		4
        /*008c*/ 	.byte	0x03, 0x1b
        /*008e*/ 	.short	0x00ff


	//----- nvinfo : EIATTR_MERCURY_ISA_VERSION
	.align		4
        /*0090*/ 	.byte	0x03, 0x5f
        /*0092*/ 	.short	0x0101


	//----- nvinfo : EIATTR_VRC_CTA_INIT_COUNT
	.align		4
        /*0094*/ 	.byte	0x02, 0x4a
	.zero		1
	.zero		1


	//----- nvinfo : EIATTR_EXIT_INSTR_OFFSETS
	.align		4
        /*0098*/ 	.byte	0x04, 0x1c
        /*009a*/ 	.short	(.L_25 - .L_24)


	//   ....[0]....
.L_24:
        /*009c*/ 	.word	0x00000530


	//   ....[1]....
        /*00a0*/ 	.word	0x00000570


	//----- nvinfo : EIATTR_CRS_STACK_SIZE
	.align		4
.L_25:
        /*00a4*/ 	.byte	0x04, 0x1e
        /*00a6*/ 	.short	(.L_27 - .L_26)
.L_26:
        /*00a8*/ 	.word	0x00000000


	//----- nvinfo : EIATTR_CBANK_PARAM_SIZE
	.align		4
.L_27:
        /*00ac*/ 	.byte	0x03, 0x19
        /*00ae*/ 	.short	0x0028


	//----- nvinfo : EIATTR_PARAM_CBANK
	.align		4
        /*00b0*/ 	.byte	0x04, 0x0a
        /*00b2*/ 	.short	(.L_29 - .L_28)
	.align		4
.L_28:
        /*00b4*/ 	.word	index@(.nv.constant0._Z12mandelKernelPimffffii)
        /*00b8*/ 	.short	0x0380
        /*00ba*/ 	.short	0x0028


	//----- nvinfo : EIATTR_SW_WAR
	.align		4
.L_29:
        /*00bc*/ 	.byte	0x04, 0x36
        /*00be*/ 	.short	(.L_31 - .L_30)
.L_30:
        /*00c0*/ 	.word	0x00000008
.L_31:


//--------------------- .nv.callgraph             --------------------------
	.section	.nv.callgraph,"",@"SHT_CUDA_CALLGRAPH"
	.align	4
	.sectionentsize	8
	.align		4
        /*0000*/ 	.word	0x00000000
	.align		4
        /*0004*/ 	.word	0xffffffff
	.align		4
        /*0008*/ 	.word	0x00000000
	.align		4
        /*000c*/ 	.word	0xfffffffe
	.align		4
        /*0010*/ 	.word	0x00000000
	.align		4
        /*0014*/ 	.word	0xfffffffd
	.align		4
        /*0018*/ 	.word	0x00000000
	.align		4
        /*001c*/ 	.word	0xfffffffc


//--------------------- .text._Z12mandelKernelPimffffii --------------------------
	.section	.text._Z12mandelKernelPimffffii,"ax",@progbits
	.align	128
        .global         _Z12mandelKernelPimffffii
        .type           _Z12mandelKernelPimffffii,@function
        .size           _Z12mandelKernelPimffffii,(.L_x_8 - _Z12mandelKernelPimffffii)
        .other          _Z12mandelKernelPimffffii,@"STO_CUDA_ENTRY STV_DEFAULT"
_Z12mandelKernelPimffffii:
.text._Z12mandelKernelPimffffii:
[----:B------:R-:W-:Y:S01]  /*0000*/  LDC R1, c[0x0][0x37c] ;  /* 0x0000df00ff017b82 */ /* 0x000fe20000000800 */
[----:B------:R-:W0:Y:S07]  /*0010*/  S2R R0, SR_TID.Y ;  /* 0x0000000000007919 */ /* 0x000e2e0000002200 */
[----:B------:R-:W1:Y:S01]  /*0020*/  LDC R4, c[0x0][0x360] ;  /* 0x0000d800ff047b82 */ /* 0x000e620000000800 */
[----:B------:R-:W2:Y:S01]  /*0030*/  LDCU UR8, c[0x0][0x3a4] ;  /* 0x00007480ff0877ac */ /* 0x000ea20008000800 */
[----:B------:R-:W1:Y:S01]  /*0040*/  S2R R7, SR_TID.X ;  /* 0x0000000000077919 */ /* 0x000e620000002100 */
[----:B------:R-:W3:Y:S05]  /*0050*/  LDCU.64 UR10, c[0x0][0x388] ;  /* 0x00007100ff0a77ac */ /* 0x000eea0008000a00 */
[----:B------:R-:W0:Y:S01]  /*0060*/  S2UR UR4, SR_CTAID.Y ;  /* 0x00000000000479c3 */ /* 0x000e220000002600 */
[----:B------:R-:W4:Y:S07]  /*0070*/  LDCU UR7, c[0x0][0x39c] ;  /* 0x00007380ff0777ac */ /* 0x000f2e0008000800 */
[----:B------:R-:W0:Y:S01]  /*0080*/  LDC R5, c[0x0][0x364] ;  /* 0x0000d900ff057b82 */ /* 0x000e220000000800 */
[----:B--2---:R-:W-:-:S07]  /*0090*/  UISETP.GE.AND UP0, UPT, UR8, 0x1, UPT ;  /* 0x000000010800788c */ /* 0x004fce000bf06270 */
[----:B------:R-:W3:Y:S08]  /*00a0*/  LDC.64 R2, c[0x0][0x380] ;  /* 0x0000e000ff027b82 */ /* 0x000ef00000000a00 */
[----:B------:R-:W1:Y:S08]  /*00b0*/  S2UR UR6, SR_CTAID.X ;  /* 0x00000000000679c3 */ /* 0x000e700000002500 */
[----:B------:R-:W4:Y:S01]  /*00c0*/  LDC R9, c[0x0][0x394] ;  /* 0x0000e500ff097b82 */ /* 0x000f220000000800 */
[----:B0-----:R-:W-:Y:S01]  /*00d0*/  IMAD R5, R5, UR4, R0 ;  /* 0x0000000405057c24 */ /* 0x001fe2000f8e0200 */
[----:B------:R-:W0:Y:S04]  /*00e0*/  LDCU.64 UR4, c[0x0][0x358] ;  /* 0x00006b00ff0477ac */ /* 0x000e280008000a00 */
[----:B------:R-:W-:Y:S01]  /*00f0*/  I2FP.F32.U32 R0, R5 ;  /* 0x0000000500007245 */ /* 0x000fe20000201000 */
[----:B---3--:R-:W-:-:S04]  /*0100*/  IMAD.WIDE.U32 R2, R5, UR10, R2 ;  /* 0x0000000a05027c25 */ /* 0x008fc8000f8e0002 */
[----:B------:R-:W-:Y:S02]  /*0110*/  IMAD R3, R5, UR11, R3 ;  /* 0x0000000b05037c24 */ /* 0x000fe4000f8e0203 */
[----:B-1----:R-:W-:-:S05]  /*0120*/  IMAD R4, R4, UR6, R7 ;  /* 0x0000000604047c24 */ /* 0x002fca000f8e0207 */
[----:B------:R-:W-:Y:S01]  /*0130*/  SHF.L.U32 R5, R4, 0x1, RZ ;  /* 0x0000000104057819 */ /* 0x000fe200000006ff */
[----:B----4-:R-:W-:Y:S01]  /*0140*/  FFMA R0, R0, UR7, R9 ;  /* 0x0000000700007c23 */ /* 0x010fe20008000009 */
[----:B0-----:R-:W-:Y:S06]  /*0150*/  BRA.U !UP0, `(.L_x_0) ;  /* 0x0000000108f87547 */ /* 0x001fec000b800000 */
[----:B------:R-:W0:Y:S01]  /*0160*/  LDC R7, c[0x0][0x390] ;  /* 0x0000e400ff077b82 */ /* 0x000e220000000800 */
[----:B------:R-:W0:Y:S01]  /*0170*/  LDCU UR6, c[0x0][0x398] ;  /* 0x00007300ff0677ac */ /* 0x000e220008000800 */
[----:B------:R-:W-:Y:S01]  /*0180*/  I2FP.F32.S32 R4, R5 ;  /* 0x0000000500047245 */ /* 0x000fe20000201400 */
[----:B------:R-:W-:Y:S01]  /*0190*/  BSSY.RECONVERGENT B0, `(.L_x_1) ;  /* 0x000001d000007945 */ /* 0x000fe20003800200 */
[----:B------:R-:W-:-:S03]  /*01a0*/  HFMA2 R9, -RZ, RZ, 0, 0 ;  /* 0x00000000ff097431 */ /* 0x000fc600000001ff */
[----:B0-----:R-:W-:Y:S01]  /*01b0*/  FFMA R4, R4, UR6, R7 ;  /* 0x0000000604047c23 */ /* 0x001fe20008000007 */
[----:B------:R-:W-:-:S03]  /*01c0*/  FMUL R7, R0, R0 ;  /* 0x0000000000077220 */ /* 0x000fc60000400000 */
[----:B------:R-:W-:-:S04]  /*01d0*/  FMUL R6, R4, R4 ;  /* 0x0000000404067220 */ /* 0x000fc80000400000 */
[----:B------:R-:W-:-:S05]  /*01e0*/  FADD R8, R6, R7 ;  /* 0x0000000706087221 */ /* 0x000fca0000000000 */
[----:B------:R-:W-:-:S13]  /*01f0*/  FSETP.GT.AND P0, PT, R8, 4, PT ;  /* 0x408000000800780b */ /* 0x000fda0003f04000 */
[----:B------:R-:W-:Y:S05]  /*0200*/  @P0 BRA `(.L_x_2) ;  /* 0x0000000000540947 */ /* 0x000fea0003800000 */
[----:B------:R-:W-:Y:S01]  /*0210*/  MOV R9, R6 ;  /* 0x0000000600097202 */ /* 0x000fe20000000f00 */
[----:B------:R-:W0:Y:S01]  /*0220*/  LDCU UR7, c[0x0][0x3a4] ;  /* 0x00007480ff0777ac */ /* 0x000e220008000800 */
[----:B------:R-:W-:Y:S02]  /*0230*/  MOV R10, R7 ;  /* 0x00000007000a7202 */ /* 0x000fe40000000f00 */
[----:B------:R-:W-:Y:S01]  /*0240*/  MOV R6, RZ ;  /* 0x000000ff00067202 */ /* 0x000fe20000000f00 */
[----:B------:R-:W1:Y:S01]  /*0250*/  LDCU UR6, c[0x0][0x3a4] ;  /* 0x00007480ff0677ac */ /* 0x000e620008000800 */
[----:B------:R-:W-:Y:S02]  /*0260*/  MOV R7, R0 ;  /* 0x0000000000077202 */ /* 0x000fe40000000f00 */
[----:B------:R-:W-:-:S07]  /*0270*/  MOV R8, R4 ;  /* 0x0000000400087202 */ /* 0x000fce0000000f00 */
.L_x_3:
[----:B------:R-:W-:Y:S01]  /*0280*/  IADD3 R6, PT, PT, R6, 0x1, RZ ;  /* 0x0000000106067810 */ /* 0x000fe20007ffe0ff */
[----:B------:R-:W-:Y:S01]  /*0290*/  FADD R13, R8, R8 ;  /* 0x00000008080d7221 */ /* 0x000fe20000000000 */
[----:B------:R-:W-:Y:S01]  /*02a0*/  FADD R11, -R10, R9 ;  /* 0x000000090a0b7221 */ /* 0x000fe20000000100 */
[----:B-1----:R-:W-:Y:S02]  /*02b0*/  MOV R9, UR6 ;  /* 0x0000000600097c02 */ /* 0x002fe40008000f00 */
[----:B0-----:R-:W-:Y:S01]  /*02c0*/  ISETP.NE.AND P0, PT, R6, UR7, PT ;  /* 0x0000000706007c0c */ /* 0x001fe2000bf05270 */
[----:B------:R-:W-:-:S12]  /*02d0*/  FFMA R7, R13, R7, R0 ;  /* 0x000000070d077223 */ /* 0x000fd80000000000 */
[----:B------:R-:W-:Y:S05]  /*02e0*/  @!P0 BRA `(.L_x_2) ;  /* 0x00000000001c8947 */ /* 0x000fea0003800000 */
[----:B------:R-:W-:Y:S01]  /*02f0*/  FADD R8, R4, R11 ;  /* 0x0000000b04087221 */ /* 0x000fe20000000000 */
[----:B------:R-:W-:-:S03]  /*0300*/  FMUL R10, R7, R7 ;  /* 0x00000007070a7220 */ /* 0x000fc60000400000 */
[----:B------:R-:W-:-:S04]  /*0310*/  FMUL R9, R8, R8 ;  /* 0x0000000808097220 */ /* 0x000fc80000400000 */
[----:B------:R-:W-:-:S05]  /*0320*/  FADD R11, R9, R10 ;  /* 0x0000000a090b7221 */ /* 0x000fca0000000000 */
[----:B------:R-:W-:-:S13]  /*0330*/  FSETP.GT.AND P0, PT, R11, 4, PT ;  /* 0x408000000b00780b */ /* 0x000fda0003f04000 */
[----:B------:R-:W-:Y:S05]  /*0340*/  @!P0 BRA `(.L_x_3) ;  /* 0xfffffffc00cc8947 */ /* 0x000fea000383ffff */
[----:B------:R-:W-:-:S07]  /*0350*/  MOV R9, R6 ;  /* 0x0000000600097202 */ /* 0x000fce0000000f00 */
.L_x_2:
[----:B------:R-:W-:Y:S05]  /*0360*/  BSYNC.RECONVERGENT B0 ;  /* 0x0000000000007941 */ /* 0x000fea0003800200 */
.L_x_1:
[----:B------:R-:W0:Y:S01]  /*0370*/  LDC R4, c[0x0][0x390] ;  /* 0x0000e400ff047b82 */ /* 0x000e220000000800 */
[C---:B------:R-:W-:Y:S01]  /*0380*/  IMAD.WIDE R2, R5.reuse, 0x4, R2 ;  /* 0x0000000405027825 */ /* 0x040fe200078e0202 */
[----:B------:R-:W0:Y:S01]  /*0390*/  LDCU UR6, c[0x0][0x398] ;  /* 0x00007300ff0677ac */ /* 0x000e220008000800 */
[----:B------:R-:W-:Y:S01]  /*03a0*/  IADD3 R5, PT, PT, R5, 0x1, RZ ;  /* 0x0000000105057810 */ /* 0x000fe20007ffe0ff */
[----:B------:R-:W-:Y:S01]  /*03b0*/  BSSY.RECONVERGENT B0, `(.L_x_4) ;  /* 0x0000016000007945 */ /* 0x000fe20003800200 */
[----:B------:R-:W-:Y:S01]  /*03c0*/  MOV R7, R0 ;  /* 0x0000000000077202 */ /* 0x000fe20000000f00 */
[----:B------:R1:W-:Y:S01]  /*03d0*/  STG.E desc[UR4][R2.64], R9 ;  /* 0x0000000902007986 */ /* 0x0003e2000c101904 */
[----:B------:R-:W-:Y:S01]  /*03e0*/  I2FP.F32.S32 R5, R5 ;  /* 0x0000000500057245 */ /* 0x000fe20000201400 */
[----:B------:R-:W2:Y:S01]  /*03f0*/  LDCU UR8, c[0x0][0x3a4] ;  /* 0x00007480ff0877ac */ /* 0x000ea20008000800 */
[----:B------:R-:W3:Y:S03]  /*0400*/  LDCU UR7, c[0x0][0x3a4] ;  /* 0x00007480ff0777ac */ /* 0x000ee60008000800 */
[----:B0-----:R-:W-:Y:S01]  /*0410*/  FFMA R5, R5, UR6, R4 ;  /* 0x0000000605057c23 */ /* 0x001fe20008000004 */
[----:B------:R-:W-:-:S04]  /*0420*/  HFMA2 R4, -RZ, RZ, 0, 0 ;  /* 0x00000000ff047431 */ /* 0x000fc800000001ff */
[----:B-123--:R-:W-:-:S07]  /*0430*/  MOV R6, R5 ;  /* 0x0000000500067202 */ /* 0x00efce0000000f00 */
.L_x_6:
[----:B------:R-:W-:Y:S01]  /*0440*/  FMUL R8, R6, R6 ;  /* 0x0000000606087220 */ /* 0x000fe20000400000 */
[----:B------:R-:W-:-:S04]  /*0450*/  FMUL R11, R7, R7 ;  /* 0x00000007070b7220 */ /* 0x000fc80000400000 */
[----:B------:R-:W-:-:S05]  /*0460*/  FADD R9, R8, R11 ;  /* 0x0000000b08097221 */ /* 0x000fca0000000000 */
[----:B------:R-:W-:-:S13]  /*0470*/  FSETP.GT.AND P0, PT, R9, 4, PT ;  /* 0x408000000900780b */ /* 0x000fda0003f04000 */
[----:B------:R-:W-:Y:S05]  /*0480*/  @P0 BRA `(.L_x_5) ;  /* 0x0000000000200947 */ /* 0x000fea0003800000 */
[----:B------:R-:W-:Y:S01]  /*0490*/  IADD3 R4, PT, PT, R4, 0x1, RZ ;  /* 0x0000000104047810 */ /* 0x000fe20007ffe0ff */
[----:B------:R-:W-:Y:S01]  /*04a0*/  FADD R9, R6, R6 ;  /* 0x0000000606097221 */ /* 0x000fe20000000000 */
[----:B------:R-:W-:Y:S02]  /*04b0*/  FADD R6, R8, -R11 ;  /* 0x8000000b08067221 */ /* 0x000fe40000000000 */
[----:B------:R-:W-:Y:S01]  /*04c0*/  ISETP.NE.AND P0, PT, R4, UR7, PT ;  /* 0x0000000704007c0c */ /* 0x000fe2000bf05270 */
[----:B------:R-:W-:Y:S01]  /*04d0*/  FFMA R7, R9, R7, R0 ;  /* 0x0000000709077223 */ /* 0x000fe20000000000 */
[----:B------:R-:W-:-:S11]  /*04e0*/  FADD R6, R5, R6 ;  /* 0x0000000605067221 */ /* 0x000fd60000000000 */
[----:B------:R-:W-:Y:S05]  /*04f0*/  @P0 BRA `(.L_x_6) ;  /* 0xfffffffc00d00947 */ /* 0x000fea000383ffff */
[----:B------:R-:W-:-:S07]  /*0500*/  MOV R4, UR8 ;  /* 0x0000000800047c02 */ /* 0x000fce0008000f00 */
.L_x_5:
[----:B------:R-:W-:Y:S05]  /*0510*/  BSYNC.RECONVERGENT B0 ;  /* 0x0000000000007941 */ /* 0x000fea0003800200 */
.L_x_4:
[----:B------:R-:W-:Y:S01]  /*0520*/  STG.E desc[UR4][R2.64+0x4], R4 ;  /* 0x0000040402007986 */ /* 0x000fe2000c101904 */
[----:B------:R-:W-:Y:S05]  /*0530*/  EXIT ;  /* 0x000000000000794d */ /* 0x000fea0003800000 */
.L_x_0:
[----:B------:R-:W-:-:S05]  /*0540*/  IMAD.WIDE R2, R5, 0x4, R2 ;  /* 0x0000000405027825 */ /* 0x000fca00078e0202 */
[----:B------:R-:W-:Y:S04]  /*0550*/  STG.E desc[UR4][R2.64], RZ ;  /* 0x000000ff02007986 */ /* 0x000fe8000c101904 */
[----:B------:R-:W-:Y:S01]  /*0560*/  STG.E desc[UR4][R2.64+0x4], RZ ;  /* 0x000004ff02007986 */ /* 0x000fe2000c101904 */
[----:B------:R-:W-:Y:S05]  /*0570*/  EXIT ;  /* 0x000000000000794d */ /* 0x000fea0003800000 */
.L_x_7:
[----:B------:R-:W-:-:S00]  /*0580*/  BRA `(.L_x_7) ;  /* 0xfffffffc00fc7947 */ /* 0x000fc0000383ffff */
[----:B------:R-:W-:-:S00]  /*0590*/  NOP ;  /* 0x0000000000007918 */ /* 0x000fc00000000000 */
        /* <DEDUP_REMOVED lines=14> */
.L_x_8:


//--------------------- .nv.shared.reserved.0     --------------------------
	.section	.nv.shared.reserved.0,"aw",@nobits
	.weak		__nv_reservedSMEM_offset_0_alias
	.size		__nv_reservedSMEM_offset_0_alias, 0, 64
	.other		__nv_reservedSMEM_offset_0_alias,@"STO_CUDA_RESERVED_SHARED STV_DEFAULT"
__nv_reservedSMEM_offset_0_alias:
	.zero		0
	.zero		64


//--------------------- .nv.constant0._Z12mandelKernelPimffffii --------------------------
	.section	.nv.constant0._Z12mandelKernelPimffffii,"a",@progbits
	.sectionflags	@""
	.align	4
.nv.constant0._Z12mandelKernelPimffffii:
	.zero		936


//--------------------- SYMBOLS --------------------------

	.type		.nv.reservedSmem.offset0,@object
	.size		.nv.reservedSmem.offset0,0x4
